//
// Generated by NVIDIA NVVM Compiler
//
// Compiler Build ID: CL-36424714
// Cuda compilation tools, release 13.0, V13.0.88
// Based on NVVM 20.0.0
//

.version 9.0
.target sm_100
.address_size 64

	// .globl	kernel

.visible .entry kernel(
	.param .u64 .ptr .align 1 kernel_param_0,
	.param .u64 .ptr .align 1 kernel_param_1,
	.param .u64 .ptr .align 1 kernel_param_2,
	.param .u32 kernel_param_3,
	.param .u32 kernel_param_4,
	.param .u32 kernel_param_5
)
{
	.reg .b32 	%r<6>;
	.reg .b32 	%f<9>;
	.reg .b64 	%rd<8>;

	ld.param.u64 	%rd1, [kernel_param_0];
	ld.param.u64 	%rd2, [kernel_param_1];
	cvta.to.global.u64 	%rd3, %rd1;
	mov.u32 	%r1, %tid.x;
	mov.u32 	%r2, %ctaid.x;
	mov.u32 	%r3, %ntid.x;
	mad.lo.s32 	%r4, %r2, %r3, %r1;
	shl.b32 	%r5, %r4, 2;
	mul.wide.s32 	%rd4, %r5, 4;
	add.s64 	%rd5, %rd3, %rd4;
	ld.global.v4.f32 	{%f1, %f2, %f3, %f4}, [%rd5];
	max.f32 	%f5, %f1, 0f00000000;
	max.f32 	%f6, %f2, 0f00000000;
	max.f32 	%f7, %f3, 0f00000000;
	max.f32 	%f8, %f4, 0f00000000;
	cvta.to.global.u64 	%rd6, %rd2;
	add.s64 	%rd7, %rd6, %rd4;
	st.global.v4.f32 	[%rd7], {%f5, %f6, %f7, %f8};
	ret;

}


// ===== COMPILED SASS (sm_100) =====

	.target	sm_100

	.elftype	@"ET_EXEC"


//--------------------- .note.nv.tkinfo           --------------------------
	.section	.note.nv.tkinfo,"",@"SHT_NOTE"
	.sectionflags	@"SHF_NOTE_NV_TKINFO"
	.tkinfo
        /*0018*/ 	.word	0x00000002
        /*0030*/ 	.string	""
        /*0030*/ 	.string	"ptxas"
        /*0030*/ 	.string	"Cuda compilation tools, release 13.0, V13.0.88"
        /*0030*/ 	.string	"Build cuda_13.0.r13.0/compiler.36424714_0"
        /*0030*/ 	.string	"-arch sm_100 -m 64 "



//--------------------- .note.nv.cuinfo           --------------------------
	.section	.note.nv.cuinfo,"",@"SHT_NOTE"
	.sectionflags	@"SHF_NOTE_NV_CUINFO"
        /*0018*/ 	.short	0x0002
        /*001a*/ 	.short	0x0064
        /*001c*/ 	.short	0x0082
	.zero		2


//--------------------- .nv.info                  --------------------------
	.section	.nv.info,"",@"SHT_CUDA_INFO"
	.align	4


	//----- nvinfo : EIATTR_REGCOUNT
	.align		4
        /*0000*/ 	.byte	0x04, 0x2f
        /*0002*/ 	.short	(.L_1 - .L_0)
	.align		4
.L_0:
        /*0004*/ 	.word	index@(kernel)
        /*0008*/ 	.word	0x0000000e


	//----- nvinfo : EIATTR_FRAME_SIZE
	.align		4
.L_1:
        /*000c*/ 	.byte	0x04, 0x11
        /*000e*/ 	.short	(.L_3 - .L_2)
	.align		4
.L_2:
        /*0010*/ 	.word	index@(kernel)
        /*0014*/ 	.word	0x00000000


	//----- nvinfo : EIATTR_MIN_STACK_SIZE
	.align		4
.L_3:
        /*0018*/ 	.byte	0x04, 0x12
        /*001a*/ 	.short	(.L_5 - .L_4)
	.align		4
.L_4:
        /*001c*/ 	.word	index@(kernel)
        /*0020*/ 	.word	0x00000000
.L_5:


//--------------------- .nv.compat                --------------------------
	.section	.nv.compat,"",@"SHT_CUDA_COMPAT_INFO"
	.align	4
        /*0000*/ 	.byte	0x02, 0x09, 0x00, 0x00, 0x02, 0x02, 0x01, 0x00, 0x02, 0x05, 0x05, 0x00, 0x03, 0x07, 0x01, 0x01
        /*0010*/ 	.byte	0x02, 0x03, 0x00, 0x00, 0x02, 0x06, 0x01, 0x00, 0x04, 0x0b, 0x08, 0x00, 0x09, 0x00, 0x00, 0x00
        /*0020*/ 	.byte	0x00, 0x00, 0x00, 0x00


//--------------------- .nv.info.kernel           --------------------------
	.section	.nv.info.kernel,"",@"SHT_CUDA_INFO"
	.sectionflags	@""
	.align	4


	//----- nvinfo : EIATTR_CUDA_API_VERSION
	.align		4
        /*0000*/ 	.byte	0x04, 0x37
        /*0002*/ 	.short	(.L_7 - .L_6)
.L_6:
        /*0004*/ 	.word	0x00000082


	//----- nvinfo : EIATTR_KPARAM_INFO
	.align		4
.L_7:
        /*0008*/ 	.byte	0x04, 0x17
        /*000a*/ 	.short	(.L_9 - .L_8)
.L_8:
        /*000c*/ 	.word	0x00000000
        /*0010*/ 	.short	0x0005
        /*0012*/ 	.short	0x0020
        /*0014*/ 	.byte	0x00, 0xf0, 0x11, 0x00


	//----- nvinfo : EIATTR_KPARAM_INFO
	.align		4
.L_9:
        /*0018*/ 	.byte	0x04, 0x17
        /*001a*/ 	.short	(.L_11 - .L_10)
.L_10:
        /*001c*/ 	.word	0x00000000
        /*0020*/ 	.short	0x0004
        /*0022*/ 	.short	0x001c
        /*0024*/ 	.byte	0x00, 0xf0, 0x11, 0x00


	//----- nvinfo : EIATTR_KPARAM_INFO
	.align		4
.L_11:
        /*0028*/ 	.byte	0x04, 0x17
        /*002a*/ 	.short	(.L_13 - .L_12)
.L_12:
        /*002c*/ 	.word	0x00000000
        /*0030*/ 	.short	0x0003
        /*0032*/ 	.short	0x0018
        /*0034*/ 	.byte	0x00, 0xf0, 0x11, 0x00


	//----- nvinfo : EIATTR_KPARAM_INFO
	.align		4
.L_13:
        /*0038*/ 	.byte	0x04, 0x17
        /*003a*/ 	.short	(.L_15 - .L_14)
.L_14:
        /*003c*/ 	.word	0x00000000
        /*0040*/ 	.short	0x0002
        /*0042*/ 	.short	0x0010
        /*0044*/ 	.byte	0x00, 0xf5, 0x21, 0x00


	//----- nvinfo : EIATTR_KPARAM_INFO
	.align		4
.L_15:
        /*0048*/ 	.byte	0x04, 0x17
        /*004a*/ 	.short	(.L_17 - .L_16)
.L_16:
        /*004c*/ 	.word	0x00000000
        /*0050*/ 	.short	0x0001
        /*0052*/ 	.short	0x0008
        /*0054*/ 	.byte	0x00, 0xf5, 0x21, 0x00


	//----- nvinfo : EIATTR_KPARAM_INFO
	.align		4
.L_17:
        /*0058*/ 	.byte	0x04, 0x17
        /*005a*/ 	.short	(.L_19 - .L_18)
.L_18:
        /*005c*/ 	.word	0x00000000
        /*0060*/ 	.short	0x0000
        /*0062*/ 	.short	0x0000
        /*0064*/ 	.byte	0x00, 0xf5, 0x21, 0x00


	//----- nvinfo : EIATTR_SPARSE_MMA_MASK
	.align		4
.L_19:
        /*0068*/ 	.byte	0x03, 0x50
        /*006a*/ 	.short	0x0000


	//----- nvinfo : EIATTR_MAXREG_COUNT
	.align		4
        /*006c*/ 	.byte	0x03, 0x1b
        /*006e*/ 	.short	0x00ff


	//----- nvinfo : EIATTR_MERCURY_ISA_VERSION
	.align		4
        /*0070*/ 	.byte	0x03, 0x5f
        /*0072*/ 	.short	0x0101


	//----- nvinfo : EIATTR_VRC_CTA_INIT_COUNT
	.align		4
        /*0074*/ 	.byte	0x02, 0x4a
	.zero		1
	.zero		1


	//----- nvinfo : EIATTR_EXIT_INSTR_OFFSETS
	.align		4
        /*0078*/ 	.byte	0x04, 0x1c
        /*007a*/ 	.short	(.L_21 - .L_20)


	//   ....[0]....
.L_20:
        /*007c*/ 	.word	0x00000110


	//----- nvinfo : EIATTR_CBANK_PARAM_SIZE
	.align		4
.L_21:
        /*0080*/ 	.byte	0x03, 0x19
        /*0082*/ 	.short	0x0024


	//----- nvinfo : EIATTR_PARAM_CBANK
	.align		4
        /*0084*/ 	.byte	0x04, 0x0a
        /*0086*/ 	.short	(.L_23 - .L_22)
	.align		4
.L_22:
        /*0088*/ 	.word	index@(.nv.constant0.kernel)
        /*008c*/ 	.short	0x0380
        /*008e*/ 	.short	0x0024


	//----- nvinfo : EIATTR_SW_WAR
	.align		4
.L_23:
        /*0090*/ 	.byte	0x04, 0x36
        /*0092*/ 	.short	(.L_25 - .L_24)
.L_24:
        /*0094*/ 	.word	0x00000008
.L_25:


//--------------------- .nv.callgraph             --------------------------
	.section	.nv.callgraph,"",@"SHT_CUDA_CALLGRAPH"
	.align	4
	.sectionentsize	8
	.align		4
        /*0000*/ 	.word	0x00000000
	.align		4
        /*0004*/ 	.word	0xffffffff
	.align		4
        /*0008*/ 	.word	0x00000000
	.align		4
        /*000c*/ 	.word	0xfffffffe
	.align		4
        /*0010*/ 	.word	0x00000000
	.align		4
        /*0014*/ 	.word	0xfffffffd
	.align		4
        /*0018*/ 	.word	0x00000000
	.align		4
        /*001c*/ 	.word	0xfffffffc


//--------------------- .text.kernel              --------------------------
	.section	.text.kernel,"ax",@progbits
	.align	128
        .global         kernel
        .type           kernel,@function
        .size           kernel,(.L_x_1 - kernel)
        .other          kernel,@"STO_CUDA_ENTRY STV_DEFAULT"
kernel:
.text.kernel:
[----:B------:R-:W-:Y:S01]  /*0000*/  LDC R1, c[0x0][0x37c] ;  /* 0x0000df00ff017b82 */ /* 0x000fe20000000800 */
[----:B------:R-:W0:Y:S07]  /*0010*/  S2R R0, SR_TID.X ;  /* 0x0000000000007919 */ /* 0x000e2e0000002100 */
[----:B------:R-:W0:Y:S01]  /*0020*/  S2UR UR6, SR_CTAID.X ;  /* 0x00000000000679c3 */ /* 0x000e220000002500 */
[----:B------:R-:W1:Y:S07]  /*0030*/  LDCU.64 UR4, c[0x0][0x358] ;  /* 0x00006b00ff0477ac */ /* 0x000e6e0008000a00 */
[----:B------:R-:W0:Y:S08]  /*0040*/  LDC R5, c[0x0][0x360] ;  /* 0x0000d800ff057b82 */ /* 0x000e300000000800 */
[----:B------:R-:W2:Y:S01]  /*0050*/  LDC.64 R2, c[0x0][0x380] ;  /* 0x0000e000ff027b82 */ /* 0x000ea20000000a00 */
[----:B0-----:R-:W-:-:S07]  /*0060*/  IMAD R0, R5, UR6, R0 ;  /* 0x0000000605007c24 */ /* 0x001fce000f8e0200 */
[----:B------:R-:W0:Y:S01]  /*0070*/  LDC.64 R4, c[0x0][0x388] ;  /* 0x0000e200ff047b82 */ /* 0x000e220000000a00 */
[----:B------:R-:W-:-:S05]  /*0080*/  SHF.L.U32 R7, R0, 0x2, RZ ;  /* 0x0000000200077819 */ /* 0x000fca00000006ff */
[----:B--2---:R-:W-:-:S05]  /*0090*/  IMAD.WIDE R2, R7, 0x4, R2 ;  /* 0x0000000407027825 */ /* 0x004fca00078e0202 */
[----:B-1----:R-:W2:Y:S01]  /*00a0*/  LDG.E.128 R8, desc[UR4][R2.64] ;  /* 0x0000000402087981 */ /* 0x002ea2000c1e1d00 */
[----:B0-----:R-:W-:Y:S01]  /*00b0*/  IMAD.WIDE R4, R7, 0x4, R4 ;  /* 0x0000000407047825 */ /* 0x001fe200078e0204 */
[----:B--2---:R-:W-:Y:S02]  /*00c0*/  FMNMX R8, RZ, R8, !PT ;  /* 0x00000008ff087209 */ /* 0x004fe40007800000 */
[----:B------:R-:W-:Y:S02]  /*00d0*/  FMNMX R9, RZ, R9, !PT ;  /* 0x00000009ff097209 */ /* 0x000fe40007800000 */
[----:B------:R-:W-:Y:S02]  /*00e0*/  FMNMX R10, RZ, R10, !PT ;  /* 0x0000000aff0a7209 */ /* 0x000fe40007800000 */
[----:B------:R-:W-:-:S05]  /*00f0*/  FMNMX R11, RZ, R11, !PT ;  /* 0x0000000bff0b7209 */ /* 0x000fca0007800000 */
[----:B------:R-:W-:Y:S01]  /*0100*/  STG.E.128 desc[UR4][R4.64], R8 ;  /* 0x0000000804007986 */ /* 0x000fe2000c101d04 */
[----:B------:R-:W-:Y:S05]  /*0110*/  EXIT ;  /* 0x000000000000794d */ /* 0x000fea0003800000 */
.L_x_0:
[----:B------:R-:W-:-:S00]  /*0120*/  BRA `(.L_x_0) ;  /* 0xfffffffc00fc7947 */ /* 0x000fc0000383ffff */
[----:B------:R-:W-:-:S00]  /*0130*/  NOP ;  /* 0x0000000000007918 */ /* 0x000fc00000000000 */
        /* <DEDUP_REMOVED lines=12> */
.L_x_1:


//--------------------- .nv.shared.reserved.0     --------------------------
	.section	.nv.shared.reserved.0,"aw",@nobits
	.weak		__nv_reservedSMEM_offset_0_alias
	.size		__nv_reservedSMEM_offset_0_alias, 0, 64
	.other		__nv_reservedSMEM_offset_0_alias,@"STO_CUDA_RESERVED_SHARED STV_DEFAULT"
__nv_reservedSMEM_offset_0_alias:
	.zero		0
	.zero		64


//--------------------- .nv.constant0.kernel      --------------------------
	.section	.nv.constant0.kernel,"a",@progbits
	.sectionflags	@""
	.align	4
.nv.constant0.kernel:
	.zero		932


//--------------------- SYMBOLS --------------------------

	.type		.nv.reservedSmem.offset0,@object
	.size		.nv.reservedSmem.offset0,0x4
